	.headerflags	@"EF_CUDA_TEXMODE_UNIFIED EF_CUDA_64BIT_ADDRESS EF_CUDA_ACCELERATORS EF_CUDA_SM90 EF_CUDA_VIRTUAL_SM(EF_CUDA_SM90)"
	.elftype	@"ET_EXEC"


//--------------------- .nv.info                  --------------------------
	.section	.nv.info,"",@"SHT_CUDA_INFO"
	.align	4


	//----- nvinfo : EIATTR_REGCOUNT
	.align		4
        /*0000*/ 	.byte	0x04, 0x2f
        /*0002*/ 	.short	(.L_1 - .L_0)
	.align		4
.L_0:
        /*0004*/ 	.word	index@(triton_poi_fused__to_copy_add_arange_clamp_mul_sub_18)
        /*0008*/ 	.word	0x0000000a


	//----- nvinfo : EIATTR_MIN_STACK_SIZE
	.align		4
.L_1:
        /*000c*/ 	.byte	0x04, 0x12
        /*000e*/ 	.short	(.L_3 - .L_2)
	.align		4
.L_2:
        /*0010*/ 	.word	index@(triton_poi_fused__to_copy_add_arange_clamp_mul_sub_18)
        /*0014*/ 	.word	0x00000000


	//----- nvinfo : EIATTR_FRAME_SIZE
	.align		4
.L_3:
        /*0018*/ 	.byte	0x04, 0x11
        /*001a*/ 	.short	(.L_5 - .L_4)
	.align		4
.L_4:
        /*001c*/ 	.word	index@(triton_poi_fused__to_copy_add_arange_clamp_mul_sub_18)
        /*0020*/ 	.word	0x00000000


	//----- nvinfo : EIATTR_MIN_STACK_SIZE
	.align		4
.L_5:
        /*0024*/ 	.byte	0x04, 0x12
        /*0026*/ 	.short	(.L_7 - .L_6)
	.align		4
.L_6:
        /*0028*/ 	.word	index@(triton_poi_fused__to_copy_add_arange_clamp_mul_sub_18)
        /*002c*/ 	.word	0x00000000
.L_7:


//--------------------- .nv.info.triton_poi_fused__to_copy_add_arange_clamp_mul_sub_18 --------------------------
	.section	.nv.info.triton_poi_fused__to_copy_add_arange_clamp_mul_sub_18,"",@"SHT_CUDA_INFO"
	.sectionflags	@""
	.align	4


	//----- nvinfo : EIATTR_CUDA_API_VERSION
	.align		4
        /*0000*/ 	.byte	0x04, 0x37
        /*0002*/ 	.short	(.L_9 - .L_8)
.L_8:
        /*0004*/ 	.word	0x0000007c


	//----- nvinfo : EIATTR_KPARAM_INFO
	.align		4
.L_9:
        /*0008*/ 	.byte	0x04, 0x17
        /*000a*/ 	.short	(.L_11 - .L_10)
.L_10:
        /*000c*/ 	.word	0x00000000
        /*0010*/ 	.short	0x0001
        /*0012*/ 	.short	0x0008
        /*0014*/ 	.byte	0x00, 0xf0, 0x11, 0x00


	//----- nvinfo : EIATTR_KPARAM_INFO
	.align		4
.L_11:
        /*0018*/ 	.byte	0x04, 0x17
        /*001a*/ 	.short	(.L_13 - .L_12)
.L_12:
        /*001c*/ 	.word	0x00000000
        /*0020*/ 	.short	0x0000
        /*0022*/ 	.short	0x0000
        /*0024*/ 	.byte	0x00, 0xf4, 0x21, 0x00


	//----- nvinfo : EIATTR_SPARSE_MMA_MASK
	.align		4
.L_13:
        /*0028*/ 	.byte	0x03, 0x50
        /*002a*/ 	.short	0x0000


	//----- nvinfo : EIATTR_MAXREG_COUNT
	.align		4
        /*002c*/ 	.byte	0x03, 0x1b
        /*002e*/ 	.short	0x00ff


	//----- nvinfo : EIATTR_EXIT_INSTR_OFFSETS
	.align		4
        /*0030*/ 	.byte	0x04, 0x1c
        /*0032*/ 	.short	(.L_15 - .L_14)


	//   ....[0]....
.L_14:
        /*0034*/ 	.word	0x00000100


	//   ....[1]....
        /*0038*/ 	.word	0x00000130


	//----- nvinfo : EIATTR_REQNTID
	.align		4
.L_15:
        /*003c*/ 	.byte	0x04, 0x10
        /*003e*/ 	.short	(.L_17 - .L_16)
.L_16:
        /*0040*/ 	.word	0x00000080
        /*0044*/ 	.word	0x00000001
        /*0048*/ 	.word	0x00000001


	//----- nvinfo : EIATTR_CBANK_PARAM_SIZE
	.align		4
.L_17:
        /*004c*/ 	.byte	0x03, 0x19
        /*004e*/ 	.short	0x000c


	//----- nvinfo : EIATTR_PARAM_CBANK
	.align		4
        /*0050*/ 	.byte	0x04, 0x0a
        /*0052*/ 	.short	(.L_19 - .L_18)
	.align		4
.L_18:
        /*0054*/ 	.word	index@(.nv.constant0.triton_poi_fused__to_copy_add_arange_clamp_mul_sub_18)
        /*0058*/ 	.short	0x0210
        /*005a*/ 	.short	0x000c


	//----- nvinfo : EIATTR_SW_WAR
	.align		4
.L_19:
        /*005c*/ 	.byte	0x04, 0x36
        /*005e*/ 	.short	(.L_21 - .L_20)
.L_20:
        /*0060*/ 	.word	0x00000008
.L_21:


//--------------------- .nv.callgraph             --------------------------
	.section	.nv.callgraph,"",@"SHT_CUDA_CALLGRAPH"
	.align	4
	.sectionentsize	8
	.align		4
        /*0000*/ 	.word	0x00000000
	.align		4
        /*0004*/ 	.word	0xffffffff
	.align		4
        /*0008*/ 	.word	0x00000000
	.align		4
        /*000c*/ 	.word	0xfffffffe
	.align		4
        /*0010*/ 	.word	0x00000000
	.align		4
        /*0014*/ 	.word	0xfffffffd
	.align		4
        /*0018*/ 	.word	0x00000000
	.align		4
        /*001c*/ 	.word	0xfffffffc


//--------------------- .text.triton_poi_fused__to_copy_add_arange_clamp_mul_sub_18 --------------------------
	.section	.text.triton_poi_fused__to_copy_add_arange_clamp_mul_sub_18,"ax",@progbits
	.align	128
        .global         triton_poi_fused__to_copy_add_arange_clamp_mul_sub_18
        .type           triton_poi_fused__to_copy_add_arange_clamp_mul_sub_18,@function
        .size           triton_poi_fused__to_copy_add_arange_clamp_mul_sub_18,(.L_x_1 - triton_poi_fused__to_copy_add_arange_clamp_mul_sub_18)
        .other          triton_poi_fused__to_copy_add_arange_clamp_mul_sub_18,@"STO_CUDA_ENTRY STV_DEFAULT"
triton_poi_fused__to_copy_add_arange_clamp_mul_sub_18:
.text.triton_poi_fused__to_copy_add_arange_clamp_mul_sub_18:
[----:B------:R-:W0:Y:S02]  /*0000*/  LDC R1, c[0x0][0x28] ;  /* 0x00000a00ff017b82 */ /* 0x000e240000000800 */
[----:B------:R-:W1:Y:S01]  /*0010*/  S2R R0, SR_TID.X ;  /* 0x0000000000007919 */ /* 0x000e620000002100 */
[----:B------:R-:W-:Y:S01]  /*0020*/  HFMA2.MMA R3, -RZ, RZ, 1.625, 0 ;  /* 0x3e800000ff037435 */ /* 0x000fe200000001ff */
[----:B------:R-:W2:Y:S01]  /*0030*/  S2R R5, SR_CTAID.X ;  /* 0x0000000000057919 */ /* 0x000ea20000002500 */
[----:B-1----:R-:W-:-:S05]  /*0040*/  LOP3.LUT R0, R0, 0x7f, RZ, 0xc0, !PT ;  /* 0x0000007f00007812 */ /* 0x002fca00078ec0ff */
[----:B--2---:R-:W-:-:S05]  /*0050*/  IMAD R5, R5, 0x80, R0 ;  /* 0x0000008005057824 */ /* 0x004fca00078e0200 */
[----:B------:R-:W-:Y:S02]  /*0060*/  I2FP.F32.S32 R0, R5 ;  /* 0x0000000500007245 */ /* 0x000fe40000201400 */
[----:B------:R-:W-:-:S03]  /*0070*/  ISETP.GE.AND P0, PT, R5, 0x400, PT ;  /* 0x000004000500780c */ /* 0x000fc60003f06270 */
[----:B------:R-:W-:-:S04]  /*0080*/  FADD R0, R0, 0.5 ;  /* 0x3f00000000007421 */ /* 0x000fc80000000000 */
[----:B------:R-:W-:Y:S02]  /*0090*/  FFMA R0, R0, R3, -0.5 ;  /* 0xbf00000000007423 */ /* 0x000fe40000000003 */
[----:B------:R-:W1:Y:S03]  /*00a0*/  LDC.64 R2, c[0x0][0x210] ;  /* 0x00008400ff027b82 */ /* 0x000e660000000a00 */
[----:B------:R-:W-:-:S04]  /*00b0*/  FMNMX R0, RZ, R0, !PT ;  /* 0x00000000ff007209 */ /* 0x000fc80007800000 */
[----:B------:R-:W2:Y:S02]  /*00c0*/  F2I.TRUNC.NTZ R4, R0 ;  /* 0x0000000000047305 */ /* 0x000ea4000020f100 */
[----:B--2---:R-:W-:Y:S01]  /*00d0*/  I2FP.F32.S32 R7, R4 ;  /* 0x0000000400077245 */ /* 0x004fe20000201400 */
[----:B-1----:R-:W-:-:S04]  /*00e0*/  IMAD.WIDE R2, R5, 0x4, R2 ;  /* 0x0000000405027825 */ /* 0x002fc800078e0202 */
[----:B------:R-:W-:Y:S01]  /*00f0*/  FADD.SAT R7, R0, -R7 ;  /* 0x8000000700077221 */ /* 0x000fe20000002000 */
[----:B------:R-:W-:Y:S06]  /*0100*/  @P0 EXIT ;  /* 0x000000000000094d */ /* 0x000fec0003800000 */
[----:B------:R-:W-:Y:S02]  /*0110*/  ULDC.64 UR4, c[0x0][0x208] ;  /* 0x0000820000047ab9 */ /* 0x000fe40000000a00 */
[----:B------:R-:W-:Y:S01]  /*0120*/  STG.E desc[UR4][R2.64], R7 ;  /* 0x0000000702007986 */ /* 0x000fe2000c101904 */
[----:B------:R-:W-:Y:S05]  /*0130*/  EXIT ;  /* 0x000000000000794d */ /* 0x000fea0003800000 */
.L_x_0:
[----:B------:R-:W-:-:S00]  /*0140*/  BRA `(.L_x_0) ;  /* 0xfffffffc00fc7947 */ /* 0x000fc0000383ffff */
[----:B------:R-:W-:-:S00]  /*0150*/  NOP ;  /* 0x0000000000007918 */ /* 0x000fc00000000000 */
        /* <DEDUP_REMOVED lines=10> */
.L_x_1:


//--------------------- .nv.constant0.triton_poi_fused__to_copy_add_arange_clamp_mul_sub_18 --------------------------
	.section	.nv.constant0.triton_poi_fused__to_copy_add_arange_clamp_mul_sub_18,"a",@progbits
	.sectionflags	@""
	.align	4
.nv.constant0.triton_poi_fused__to_copy_add_arange_clamp_mul_sub_18:
	.zero		540
